//
// Generated by NVIDIA NVVM Compiler
//
// Compiler Build ID: CL-36424714
// Cuda compilation tools, release 13.0, V13.0.88
// Based on NVVM 20.0.0
//

.version 9.0
.target sm_100
.address_size 64

	// .globl	_Z8ArraySumPfS_

.visible .entry _Z8ArraySumPfS_(
	.param .u64 .ptr .align 1 _Z8ArraySumPfS__param_0,
	.param .u64 .ptr .align 1 _Z8ArraySumPfS__param_1
)
{
	.reg .pred 	%p<2>;
	.reg .b32 	%r<5>;
	.reg .b32 	%f<3>;
	.reg .b64 	%rd<7>;

	ld.param.u64 	%rd1, [_Z8ArraySumPfS__param_0];
	ld.param.u64 	%rd2, [_Z8ArraySumPfS__param_1];
	mov.u32 	%r2, %tid.x;
	mov.u32 	%r3, %ctaid.x;
	mov.u32 	%r4, %ntid.x;
	mad.lo.s32 	%r1, %r3, %r4, %r2;
	setp.gt.s32 	%p1, %r1, 999;
	@%p1 bra 	$L__BB0_2;
	cvta.to.global.u64 	%rd3, %rd1;
	cvta.to.global.u64 	%rd4, %rd2;
	mul.wide.s32 	%rd5, %r1, 4;
	add.s64 	%rd6, %rd3, %rd5;
	ld.global.f32 	%f1, [%rd6];
	atom.global.add.f32 	%f2, [%rd4], %f1;
$L__BB0_2:
	ret;

}


// ===== COMPILED SASS (sm_100) =====

	.target	sm_100

	.elftype	@"ET_EXEC"


//--------------------- .note.nv.tkinfo           --------------------------
	.section	.note.nv.tkinfo,"",@"SHT_NOTE"
	.sectionflags	@"SHF_NOTE_NV_TKINFO"
	.tkinfo
        /*0018*/ 	.word	0x00000002
        /*0030*/ 	.string	""
        /*0030*/ 	.string	"ptxas"
        /*0030*/ 	.string	"Cuda compilation tools, release 13.0, V13.0.88"
        /*0030*/ 	.string	"Build cuda_13.0.r13.0/compiler.36424714_0"
        /*0030*/ 	.string	"-arch sm_100 -m 64 "



//--------------------- .note.nv.cuinfo           --------------------------
	.section	.note.nv.cuinfo,"",@"SHT_NOTE"
	.sectionflags	@"SHF_NOTE_NV_CUINFO"
        /*0018*/ 	.short	0x0002
        /*001a*/ 	.short	0x0064
        /*001c*/ 	.short	0x0082
	.zero		2


//--------------------- .nv.info                  --------------------------
	.section	.nv.info,"",@"SHT_CUDA_INFO"
	.align	4


	//----- nvinfo : EIATTR_REGCOUNT
	.align		4
        /*0000*/ 	.byte	0x04, 0x2f
        /*0002*/ 	.short	(.L_1 - .L_0)
	.align		4
.L_0:
        /*0004*/ 	.word	index@(_Z8ArraySumPfS_)
        /*0008*/ 	.word	0x00000008


	//----- nvinfo : EIATTR_FRAME_SIZE
	.align		4
.L_1:
        /*000c*/ 	.byte	0x04, 0x11
        /*000e*/ 	.short	(.L_3 - .L_2)
	.align		4
.L_2:
        /*0010*/ 	.word	index@(_Z8ArraySumPfS_)
        /*0014*/ 	.word	0x00000000


	//----- nvinfo : EIATTR_MIN_STACK_SIZE
	.align		4
.L_3:
        /*0018*/ 	.byte	0x04, 0x12
        /*001a*/ 	.short	(.L_5 - .L_4)
	.align		4
.L_4:
        /*001c*/ 	.word	index@(_Z8ArraySumPfS_)
        /*0020*/ 	.word	0x00000000
.L_5:


//--------------------- .nv.compat                --------------------------
	.section	.nv.compat,"",@"SHT_CUDA_COMPAT_INFO"
	.align	4
        /*0000*/ 	.byte	0x02, 0x09, 0x00, 0x00, 0x02, 0x02, 0x01, 0x00, 0x02, 0x05, 0x05, 0x00, 0x03, 0x07, 0x01, 0x01
        /*0010*/ 	.byte	0x02, 0x03, 0x00, 0x00, 0x02, 0x06, 0x01, 0x00, 0x04, 0x0b, 0x08, 0x00, 0x09, 0x00, 0x00, 0x00
        /*0020*/ 	.byte	0x00, 0x00, 0x00, 0x00


//--------------------- .nv.info._Z8ArraySumPfS_  --------------------------
	.section	.nv.info._Z8ArraySumPfS_,"",@"SHT_CUDA_INFO"
	.sectionflags	@""
	.align	4


	//----- nvinfo : EIATTR_CUDA_API_VERSION
	.align		4
        /*0000*/ 	.byte	0x04, 0x37
        /*0002*/ 	.short	(.L_7 - .L_6)
.L_6:
        /*0004*/ 	.word	0x00000082


	//----- nvinfo : EIATTR_KPARAM_INFO
	.align		4
.L_7:
        /*0008*/ 	.byte	0x04, 0x17
        /*000a*/ 	.short	(.L_9 - .L_8)
.L_8:
        /*000c*/ 	.word	0x00000000
        /*0010*/ 	.short	0x0001
        /*0012*/ 	.short	0x0008
        /*0014*/ 	.byte	0x00, 0xf5, 0x21, 0x00


	//----- nvinfo : EIATTR_KPARAM_INFO
	.align		4
.L_9:
        /*0018*/ 	.byte	0x04, 0x17
        /*001a*/ 	.short	(.L_11 - .L_10)
.L_10:
        /*001c*/ 	.word	0x00000000
        /*0020*/ 	.short	0x0000
        /*0022*/ 	.short	0x0000
        /*0024*/ 	.byte	0x00, 0xf5, 0x21, 0x00


	//----- nvinfo : EIATTR_SPARSE_MMA_MASK
	.align		4
.L_11:
        /*0028*/ 	.byte	0x03, 0x50
        /*002a*/ 	.short	0x0000


	//----- nvinfo : EIATTR_MAXREG_COUNT
	.align		4
        /*002c*/ 	.byte	0x03, 0x1b
        /*002e*/ 	.short	0x00ff


	//----- nvinfo : EIATTR_MERCURY_ISA_VERSION
	.align		4
        /*0030*/ 	.byte	0x03, 0x5f
        /*0032*/ 	.short	0x0101


	//----- nvinfo : EIATTR_VRC_CTA_INIT_COUNT
	.align		4
        /*0034*/ 	.byte	0x02, 0x4a
	.zero		1
	.zero		1


	//----- nvinfo : EIATTR_EXIT_INSTR_OFFSETS
	.align		4
        /*0038*/ 	.byte	0x04, 0x1c
        /*003a*/ 	.short	(.L_13 - .L_12)


	//   ....[0]....
.L_12:
        /*003c*/ 	.word	0x00000060


	//   ....[1]....
        /*0040*/ 	.word	0x000000d0


	//----- nvinfo : EIATTR_CBANK_PARAM_SIZE
	.align		4
.L_13:
        /*0044*/ 	.byte	0x03, 0x19
        /*0046*/ 	.short	0x0010


	//----- nvinfo : EIATTR_PARAM_CBANK
	.align		4
        /*0048*/ 	.byte	0x04, 0x0a
        /*004a*/ 	.short	(.L_15 - .L_14)
	.align		4
.L_14:
        /*004c*/ 	.word	index@(.nv.constant0._Z8ArraySumPfS_)
        /*0050*/ 	.short	0x0380
        /*0052*/ 	.short	0x0010


	//----- nvinfo : EIATTR_SW_WAR
	.align		4
.L_15:
        /*0054*/ 	.byte	0x04, 0x36
        /*0056*/ 	.short	(.L_17 - .L_16)
.L_16:
        /*0058*/ 	.word	0x00000008
.L_17:


//--------------------- .nv.callgraph             --------------------------
	.section	.nv.callgraph,"",@"SHT_CUDA_CALLGRAPH"
	.align	4
	.sectionentsize	8
	.align		4
        /*0000*/ 	.word	0x00000000
	.align		4
        /*0004*/ 	.word	0xffffffff
	.align		4
        /*0008*/ 	.word	0x00000000
	.align		4
        /*000c*/ 	.word	0xfffffffe
	.align		4
        /*0010*/ 	.word	0x00000000
	.align		4
        /*0014*/ 	.word	0xfffffffd
	.align		4
        /*0018*/ 	.word	0x00000000
	.align		4
        /*001c*/ 	.word	0xfffffffc


//--------------------- .text._Z8ArraySumPfS_     --------------------------
	.section	.text._Z8ArraySumPfS_,"ax",@progbits
	.align	128
        .global         _Z8ArraySumPfS_
        .type           _Z8ArraySumPfS_,@function
        .size           _Z8ArraySumPfS_,(.L_x_1 - _Z8ArraySumPfS_)
        .other          _Z8ArraySumPfS_,@"STO_CUDA_ENTRY STV_DEFAULT"
_Z8ArraySumPfS_:
.text._Z8ArraySumPfS_:
[----:B------:R-:W-:Y:S01]  /*0000*/  LDC R1, c[0x0][0x37c] ;  /* 0x0000df00ff017b82 */ /* 0x000fe20000000800 */
[----:B------:R-:W0:Y:S07]  /*0010*/  S2R R5, SR_TID.X ;  /* 0x0000000000057919 */ /* 0x000e2e0000002100 */
[----:B------:R-:W0:Y:S08]  /*0020*/  S2UR UR4, SR_CTAID.X ;  /* 0x00000000000479c3 */ /* 0x000e300000002500 */
[----:B------:R-:W0:Y:S02]  /*0030*/  LDC R0, c[0x0][0x360] ;  /* 0x0000d800ff007b82 */ /* 0x000e240000000800 */
[----:B0-----:R-:W-:-:S05]  /*0040*/  IMAD R5, R0, UR4, R5 ;  /* 0x0000000400057c24 */ /* 0x001fca000f8e0205 */
[----:B------:R-:W-:-:S13]  /*0050*/  ISETP.GT.AND P0, PT, R5, 0x3e7, PT ;  /* 0x000003e70500780c */ /* 0x000fda0003f04270 */
[----:B------:R-:W-:Y:S05]  /*0060*/  @P0 EXIT ;  /* 0x000000000000094d */ /* 0x000fea0003800000 */
[----:B------:R-:W0:Y:S01]  /*0070*/  LDC.64 R2, c[0x0][0x380] ;  /* 0x0000e000ff027b82 */ /* 0x000e220000000a00 */
[----:B------:R-:W1:Y:S01]  /*0080*/  LDCU.64 UR4, c[0x0][0x358] ;  /* 0x00006b00ff0477ac */ /* 0x000e620008000a00 */
[----:B0-----:R-:W-:-:S06]  /*0090*/  IMAD.WIDE R2, R5, 0x4, R2 ;  /* 0x0000000405027825 */ /* 0x001fcc00078e0202 */
[----:B-1----:R-:W2:Y:S01]  /*00a0*/  LDG.E R3, desc[UR4][R2.64] ;  /* 0x0000000402037981 */ /* 0x002ea2000c1e1900 */
[----:B------:R-:W2:Y:S03]  /*00b0*/  LDC.64 R4, c[0x0][0x388] ;  /* 0x0000e200ff047b82 */ /* 0x000ea60000000a00 */
[----:B--2---:R-:W-:Y:S01]  /*00c0*/  REDG.E.ADD.F32.FTZ.RN.STRONG.GPU desc[UR4][R4.64], R3 ;  /* 0x00000003040079a6 */ /* 0x004fe2000c12f304 */
[----:B------:R-:W-:Y:S05]  /*00d0*/  EXIT ;  /* 0x000000000000794d */ /* 0x000fea0003800000 */
.L_x_0:
[----:B------:R-:W-:-:S00]  /*00e0*/  BRA `(.L_x_0) ;  /* 0xfffffffc00fc7947 */ /* 0x000fc0000383ffff */
[----:B------:R-:W-:-:S00]  /*00f0*/  NOP ;  /* 0x0000000000007918 */ /* 0x000fc00000000000 */
        /* <DEDUP_REMOVED lines=8> */
.L_x_1:


//--------------------- .nv.shared.reserved.0     --------------------------
	.section	.nv.shared.reserved.0,"aw",@nobits
	.weak		__nv_reservedSMEM_offset_0_alias
	.size		__nv_reservedSMEM_offset_0_alias, 0, 64
	.other		__nv_reservedSMEM_offset_0_alias,@"STO_CUDA_RESERVED_SHARED STV_DEFAULT"
__nv_reservedSMEM_offset_0_alias:
	.zero		0
	.zero		64


//--------------------- .nv.constant0._Z8ArraySumPfS_ --------------------------
	.section	.nv.constant0._Z8ArraySumPfS_,"a",@progbits
	.sectionflags	@""
	.align	4
.nv.constant0._Z8ArraySumPfS_:
	.zero		912


//--------------------- SYMBOLS --------------------------

	.type		.nv.reservedSmem.offset0,@object
	.size		.nv.reservedSmem.offset0,0x4
